//
// Generated by NVIDIA NVVM Compiler
//
// Compiler Build ID: CL-36424714
// Cuda compilation tools, release 13.0, V13.0.88
// Based on NVVM 20.0.0
//

.version 9.0
.target sm_100
.address_size 64

	// .globl	_Z12embossKernelPKhPhiii

.visible .entry _Z12embossKernelPKhPhiii(
	.param .u64 .ptr .align 1 _Z12embossKernelPKhPhiii_param_0,
	.param .u64 .ptr .align 1 _Z12embossKernelPKhPhiii_param_1,
	.param .u32 _Z12embossKernelPKhPhiii_param_2,
	.param .u32 _Z12embossKernelPKhPhiii_param_3,
	.param .u32 _Z12embossKernelPKhPhiii_param_4
)
{
	.reg .pred 	%p<4>;
	.reg .b32 	%r<71>;
	.reg .b64 	%rd<15>;

	ld.param.u64 	%rd3, [_Z12embossKernelPKhPhiii_param_0];
	ld.param.u64 	%rd4, [_Z12embossKernelPKhPhiii_param_1];
	ld.param.u32 	%r12, [_Z12embossKernelPKhPhiii_param_2];
	ld.param.u32 	%r13, [_Z12embossKernelPKhPhiii_param_3];
	ld.param.u32 	%r14, [_Z12embossKernelPKhPhiii_param_4];
	mov.u32 	%r15, %ctaid.x;
	mov.u32 	%r16, %ntid.x;
	mov.u32 	%r17, %tid.x;
	mad.lo.s32 	%r18, %r15, %r16, %r17;
	shl.b32 	%r68, %r18, 2;
	mul.lo.s32 	%r2, %r13, %r12;
	setp.ge.s32 	%p1, %r68, %r2;
	@%p1 bra 	$L__BB0_4;
	cvta.to.global.u64 	%rd1, %rd3;
	add.s32 	%r3, %r12, -1;
	add.s32 	%r4, %r13, -1;
	sub.s32 	%r69, %r68, %r2;
	cvta.to.global.u64 	%rd2, %rd4;
	mov.b32 	%r70, 0;
$L__BB0_2:
	setp.eq.s32 	%p2, %r69, 0;
	@%p2 bra 	$L__BB0_4;
	div.s32 	%r20, %r68, %r12;
	mul.lo.s32 	%r21, %r20, %r12;
	sub.s32 	%r22, %r68, %r21;
	mul.lo.s32 	%r23, %r20, %r14;
	mul.lo.s32 	%r24, %r22, 3;
	add.s32 	%r25, %r23, %r24;
	max.s32 	%r26, %r22, 1;
	add.s32 	%r27, %r22, 1;
	min.s32 	%r28, %r27, %r3;
	max.s32 	%r29, %r20, 1;
	add.s32 	%r30, %r29, -1;
	add.s32 	%r31, %r20, 1;
	min.s32 	%r32, %r31, %r4;
	mad.lo.s32 	%r33, %r30, %r14, %r24;
	mad.lo.s32 	%r34, %r32, %r14, %r24;
	mad.lo.s32 	%r35, %r26, 3, %r23;
	add.s32 	%r36, %r35, -3;
	mad.lo.s32 	%r37, %r28, 3, %r23;
	cvt.s64.s32 	%rd5, %r33;
	add.s64 	%rd6, %rd1, %rd5;
	ld.global.u8 	%r38, [%rd6];
	cvt.s64.s32 	%rd7, %r36;
	add.s64 	%rd8, %rd1, %rd7;
	ld.global.u8 	%r39, [%rd8];
	cvt.s64.s32 	%rd9, %r37;
	add.s64 	%rd10, %rd1, %rd9;
	ld.global.u8 	%r40, [%rd10];
	cvt.s64.s32 	%rd11, %r34;
	add.s64 	%rd12, %rd1, %rd11;
	ld.global.u8 	%r41, [%rd12];
	add.s32 	%r42, %r38, %r39;
	add.s32 	%r43, %r40, %r41;
	sub.s32 	%r44, %r42, %r43;
	add.s32 	%r45, %r44, 128;
	ld.global.u8 	%r46, [%rd6+1];
	ld.global.u8 	%r47, [%rd8+1];
	ld.global.u8 	%r48, [%rd10+1];
	ld.global.u8 	%r49, [%rd12+1];
	add.s32 	%r50, %r46, %r47;
	add.s32 	%r51, %r48, %r49;
	sub.s32 	%r52, %r50, %r51;
	add.s32 	%r53, %r52, 128;
	ld.global.u8 	%r54, [%rd6+2];
	ld.global.u8 	%r55, [%rd8+2];
	ld.global.u8 	%r56, [%rd10+2];
	ld.global.u8 	%r57, [%rd12+2];
	add.s32 	%r58, %r54, %r55;
	add.s32 	%r59, %r56, %r57;
	sub.s32 	%r60, %r58, %r59;
	add.s32 	%r61, %r60, 128;
	min.s32 	%r62, %r45, 255;
	max.s32 	%r63, %r62, 0;
	cvt.s64.s32 	%rd13, %r25;
	add.s64 	%rd14, %rd2, %rd13;
	st.global.u8 	[%rd14], %r63;
	min.s32 	%r64, %r53, 255;
	max.s32 	%r65, %r64, 0;
	st.global.u8 	[%rd14+1], %r65;
	min.s32 	%r66, %r61, 255;
	max.s32 	%r67, %r66, 0;
	st.global.u8 	[%rd14+2], %r67;
	add.s32 	%r70, %r70, 1;
	add.s32 	%r69, %r69, 1;
	add.s32 	%r68, %r68, 1;
	setp.ne.s32 	%p3, %r70, 4;
	@%p3 bra 	$L__BB0_2;
$L__BB0_4:
	ret;

}


// ===== COMPILED SASS (sm_100) =====

	.target	sm_100

	.elftype	@"ET_EXEC"


//--------------------- .note.nv.tkinfo           --------------------------
	.section	.note.nv.tkinfo,"",@"SHT_NOTE"
	.sectionflags	@"SHF_NOTE_NV_TKINFO"
	.tkinfo
        /*0018*/ 	.word	0x00000002
        /*0030*/ 	.string	""
        /*0030*/ 	.string	"ptxas"
        /*0030*/ 	.string	"Cuda compilation tools, release 13.0, V13.0.88"
        /*0030*/ 	.string	"Build cuda_13.0.r13.0/compiler.36424714_0"
        /*0030*/ 	.string	"-arch sm_100 -m 64 "



//--------------------- .note.nv.cuinfo           --------------------------
	.section	.note.nv.cuinfo,"",@"SHT_NOTE"
	.sectionflags	@"SHF_NOTE_NV_CUINFO"
        /*0018*/ 	.short	0x0002
        /*001a*/ 	.short	0x0064
        /*001c*/ 	.short	0x0082
	.zero		2


//--------------------- .nv.info                  --------------------------
	.section	.nv.info,"",@"SHT_CUDA_INFO"
	.align	4


	//----- nvinfo : EIATTR_REGCOUNT
	.align		4
        /*0000*/ 	.byte	0x04, 0x2f
        /*0002*/ 	.short	(.L_1 - .L_0)
	.align		4
.L_0:
        /*0004*/ 	.word	index@(_Z12embossKernelPKhPhiii)
        /*0008*/ 	.word	0x0000001e


	//----- nvinfo : EIATTR_FRAME_SIZE
	.align		4
.L_1:
        /*000c*/ 	.byte	0x04, 0x11
        /*000e*/ 	.short	(.L_3 - .L_2)
	.align		4
.L_2:
        /*0010*/ 	.word	index@(_Z12embossKernelPKhPhiii)
        /*0014*/ 	.word	0x00000000


	//----- nvinfo : EIATTR_MIN_STACK_SIZE
	.align		4
.L_3:
        /*0018*/ 	.byte	0x04, 0x12
        /*001a*/ 	.short	(.L_5 - .L_4)
	.align		4
.L_4:
        /*001c*/ 	.word	index@(_Z12embossKernelPKhPhiii)
        /*0020*/ 	.word	0x00000000
.L_5:


//--------------------- .nv.compat                --------------------------
	.section	.nv.compat,"",@"SHT_CUDA_COMPAT_INFO"
	.align	4
        /*0000*/ 	.byte	0x02, 0x09, 0x00, 0x00, 0x02, 0x02, 0x01, 0x00, 0x02, 0x05, 0x05, 0x00, 0x03, 0x07, 0x01, 0x01
        /*0010*/ 	.byte	0x02, 0x03, 0x00, 0x00, 0x02, 0x06, 0x01, 0x00, 0x04, 0x0b, 0x08, 0x00, 0x09, 0x00, 0x00, 0x00
        /*0020*/ 	.byte	0x00, 0x00, 0x00, 0x00


//--------------------- .nv.info._Z12embossKernelPKhPhiii --------------------------
	.section	.nv.info._Z12embossKernelPKhPhiii,"",@"SHT_CUDA_INFO"
	.sectionflags	@""
	.align	4


	//----- nvinfo : EIATTR_CUDA_API_VERSION
	.align		4
        /*0000*/ 	.byte	0x04, 0x37
        /*0002*/ 	.short	(.L_7 - .L_6)
.L_6:
        /*0004*/ 	.word	0x00000082


	//----- nvinfo : EIATTR_KPARAM_INFO
	.align		4
.L_7:
        /*0008*/ 	.byte	0x04, 0x17
        /*000a*/ 	.short	(.L_9 - .L_8)
.L_8:
        /*000c*/ 	.word	0x00000000
        /*0010*/ 	.short	0x0004
        /*0012*/ 	.short	0x0018
        /*0014*/ 	.byte	0x00, 0xf0, 0x11, 0x00


	//----- nvinfo : EIATTR_KPARAM_INFO
	.align		4
.L_9:
        /*0018*/ 	.byte	0x04, 0x17
        /*001a*/ 	.short	(.L_11 - .L_10)
.L_10:
        /*001c*/ 	.word	0x00000000
        /*0020*/ 	.short	0x0003
        /*0022*/ 	.short	0x0014
        /*0024*/ 	.byte	0x00, 0xf0, 0x11, 0x00


	//----- nvinfo : EIATTR_KPARAM_INFO
	.align		4
.L_11:
        /*0028*/ 	.byte	0x04, 0x17
        /*002a*/ 	.short	(.L_13 - .L_12)
.L_12:
        /*002c*/ 	.word	0x00000000
        /*0030*/ 	.short	0x0002
        /*0032*/ 	.short	0x0010
        /*0034*/ 	.byte	0x00, 0xf0, 0x11, 0x00


	//----- nvinfo : EIATTR_KPARAM_INFO
	.align		4
.L_13:
        /*0038*/ 	.byte	0x04, 0x17
        /*003a*/ 	.short	(.L_15 - .L_14)
.L_14:
        /*003c*/ 	.word	0x00000000
        /*0040*/ 	.short	0x0001
        /*0042*/ 	.short	0x0008
        /*0044*/ 	.byte	0x00, 0xf5, 0x21, 0x00


	//----- nvinfo : EIATTR_KPARAM_INFO
	.align		4
.L_15:
        /*0048*/ 	.byte	0x04, 0x17
        /*004a*/ 	.short	(.L_17 - .L_16)
.L_16:
        /*004c*/ 	.word	0x00000000
        /*0050*/ 	.short	0x0000
        /*0052*/ 	.short	0x0000
        /*0054*/ 	.byte	0x00, 0xf5, 0x21, 0x00


	//----- nvinfo : EIATTR_SPARSE_MMA_MASK
	.align		4
.L_17:
        /*0058*/ 	.byte	0x03, 0x50
        /*005a*/ 	.short	0x0000


	//----- nvinfo : EIATTR_MAXREG_COUNT
	.align		4
        /*005c*/ 	.byte	0x03, 0x1b
        /*005e*/ 	.short	0x00ff


	//----- nvinfo : EIATTR_MERCURY_ISA_VERSION
	.align		4
        /*0060*/ 	.byte	0x03, 0x5f
        /*0062*/ 	.short	0x0101


	//----- nvinfo : EIATTR_VRC_CTA_INIT_COUNT
	.align		4
        /*0064*/ 	.byte	0x02, 0x4a
	.zero		1
	.zero		1


	//----- nvinfo : EIATTR_EXIT_INSTR_OFFSETS
	.align		4
        /*0068*/ 	.byte	0x04, 0x1c
        /*006a*/ 	.short	(.L_19 - .L_18)


	//   ....[0]....
.L_18:
        /*006c*/ 	.word	0x00000090


	//   ....[1]....
        /*0070*/ 	.word	0x00000150


	//   ....[2]....
        /*0074*/ 	.word	0x00000630


	//----- nvinfo : EIATTR_CBANK_PARAM_SIZE
	.align		4
.L_19:
        /*0078*/ 	.byte	0x03, 0x19
        /*007a*/ 	.short	0x001c


	//----- nvinfo : EIATTR_PARAM_CBANK
	.align		4
        /*007c*/ 	.byte	0x04, 0x0a
        /*007e*/ 	.short	(.L_21 - .L_20)
	.align		4
.L_20:
        /*0080*/ 	.word	index@(.nv.constant0._Z12embossKernelPKhPhiii)
        /*0084*/ 	.short	0x0380
        /*0086*/ 	.short	0x001c


	//----- nvinfo : EIATTR_SW_WAR
	.align		4
.L_21:
        /*0088*/ 	.byte	0x04, 0x36
        /*008a*/ 	.short	(.L_23 - .L_22)
.L_22:
        /*008c*/ 	.word	0x00000008
.L_23:


//--------------------- .nv.callgraph             --------------------------
	.section	.nv.callgraph,"",@"SHT_CUDA_CALLGRAPH"
	.align	4
	.sectionentsize	8
	.align		4
        /*0000*/ 	.word	0x00000000
	.align		4
        /*0004*/ 	.word	0xffffffff
	.align		4
        /*0008*/ 	.word	0x00000000
	.align		4
        /*000c*/ 	.word	0xfffffffe
	.align		4
        /*0010*/ 	.word	0x00000000
	.align		4
        /*0014*/ 	.word	0xfffffffd
	.align		4
        /*0018*/ 	.word	0x00000000
	.align		4
        /*001c*/ 	.word	0xfffffffc


//--------------------- .text._Z12embossKernelPKhPhiii --------------------------
	.section	.text._Z12embossKernelPKhPhiii,"ax",@progbits
	.align	128
        .global         _Z12embossKernelPKhPhiii
        .type           _Z12embossKernelPKhPhiii,@function
        .size           _Z12embossKernelPKhPhiii,(.L_x_2 - _Z12embossKernelPKhPhiii)
        .other          _Z12embossKernelPKhPhiii,@"STO_CUDA_ENTRY STV_DEFAULT"
_Z12embossKernelPKhPhiii:
.text._Z12embossKernelPKhPhiii:
[----:B------:R-:W-:Y:S01]  /*0000*/  LDC R1, c[0x0][0x37c] ;  /* 0x0000df00ff017b82 */ /* 0x000fe20000000800 */
[----:B------:R-:W0:Y:S07]  /*0010*/  S2R R3, SR_TID.X ;  /* 0x0000000000037919 */ /* 0x000e2e0000002100 */
[----:B------:R-:W0:Y:S08]  /*0020*/  S2UR UR4, SR_CTAID.X ;  /* 0x00000000000479c3 */ /* 0x000e300000002500 */
[----:B------:R-:W0:Y:S08]  /*0030*/  LDC R0, c[0x0][0x360] ;  /* 0x0000d800ff007b82 */ /* 0x000e300000000800 */
[----:B------:R-:W1:Y:S01]  /*0040*/  LDC.64 R4, c[0x0][0x390] ;  /* 0x0000e400ff047b82 */ /* 0x000e620000000a00 */
[----:B0-----:R-:W-:-:S04]  /*0050*/  IMAD R0, R0, UR4, R3 ;  /* 0x0000000400007c24 */ /* 0x001fc8000f8e0203 */
[----:B------:R-:W-:Y:S02]  /*0060*/  IMAD.SHL.U32 R9, R0, 0x4, RZ ;  /* 0x0000000400097824 */ /* 0x000fe400078e00ff */
[----:B-1----:R-:W-:-:S05]  /*0070*/  IMAD R12, R5, R4, RZ ;  /* 0x00000004050c7224 */ /* 0x002fca00078e02ff */
[----:B------:R-:W-:-:S13]  /*0080*/  ISETP.GE.AND P0, PT, R9, R12, PT ;  /* 0x0000000c0900720c */ /* 0x000fda0003f06270 */
[----:B------:R-:W-:Y:S05]  /*0090*/  @P0 EXIT ;  /* 0x000000000000094d */ /* 0x000fea0003800000 */
[----:B------:R-:W0:Y:S01]  /*00a0*/  LDC R0, c[0x0][0x390] ;  /* 0x0000e400ff007b82 */ /* 0x000e220000000800 */
[C---:B------:R-:W-:Y:S01]  /*00b0*/  ISETP.NE.AND P0, PT, R4.reuse, RZ, PT ;  /* 0x000000ff0400720c */ /* 0x040fe20003f05270 */
[----:B------:R-:W-:Y:S01]  /*00c0*/  VIADD R8, R5, 0xffffffff ;  /* 0xffffffff05087836 */ /* 0x000fe20000000000 */
[----:B------:R-:W-:Y:S01]  /*00d0*/  LOP3.LUT R11, RZ, R4, RZ, 0x33, !PT ;  /* 0x00000004ff0b7212 */ /* 0x000fe200078e33ff */
[----:B------:R-:W-:Y:S01]  /*00e0*/  VIADD R10, R4, 0xffffffff ;  /* 0xffffffff040a7836 */ /* 0x000fe20000000000 */
[----:B------:R-:W1:Y:S01]  /*00f0*/  LDCU.64 UR6, c[0x0][0x358] ;  /* 0x00006b00ff0677ac */ /* 0x000e620008000a00 */
[----:B------:R-:W-:Y:S01]  /*0100*/  IMAD.IADD R12, R9, 0x1, -R12 ;  /* 0x00000001090c7824 */ /* 0x000fe200078e0a0c */
[----:B------:R-:W2:Y:S01]  /*0110*/  LDCU UR5, c[0x0][0x398] ;  /* 0x00007300ff0577ac */ /* 0x000ea20008000800 */
[----:B------:R-:W3:Y:S01]  /*0120*/  LDCU.128 UR8, c[0x0][0x380] ;  /* 0x00007000ff0877ac */ /* 0x000ee20008000c00 */
[----:B------:R-:W-:-:S05]  /*0130*/  UMOV UR4, URZ ;  /* 0x000000ff00047c82 */ /* 0x000fca0008000000 */
.L_x_0:
[----:B------:R-:W-:-:S13]  /*0140*/  ISETP.NE.AND P1, PT, R12, RZ, PT ;  /* 0x000000ff0c00720c */ /* 0x000fda0003f25270 */
[----:B-1234-:R-:W-:Y:S05]  /*0150*/  @!P1 EXIT ;  /* 0x000000000000994d */ /* 0x01efea0003800000 */
[----:B0-----:R-:W-:-:S04]  /*0160*/  IABS R5, R0 ;  /* 0x0000000000057213 */ /* 0x001fc80000000000 */
[----:B------:R-:W0:Y:S08]  /*0170*/  I2F.RP R4, R5 ;  /* 0x0000000500047306 */ /* 0x000e300000209400 */
[----:B0-----:R-:W0:Y:S02]  /*0180*/  MUFU.RCP R4, R4 ;  /* 0x0000000400047308 */ /* 0x001e240000001000 */
[----:B0-----:R-:W-:-:S06]  /*0190*/  VIADD R2, R4, 0xffffffe ;  /* 0x0ffffffe04027836 */ /* 0x001fcc0000000000 */
[----:B------:R0:W1:Y:S02]  /*01a0*/  F2I.FTZ.U32.TRUNC.NTZ R3, R2 ;  /* 0x0000000200037305 */ /* 0x000064000021f000 */
[----:B0-----:R-:W-:Y:S02]  /*01b0*/  IMAD.MOV.U32 R2, RZ, RZ, RZ ;  /* 0x000000ffff027224 */ /* 0x001fe400078e00ff */
[----:B-1----:R-:W-:-:S04]  /*01c0*/  IMAD.MOV R6, RZ, RZ, -R3 ;  /* 0x000000ffff067224 */ /* 0x002fc800078e0a03 */
[----:B------:R-:W-:Y:S01]  /*01d0*/  IMAD R7, R6, R5, RZ ;  /* 0x0000000506077224 */ /* 0x000fe200078e02ff */
[----:B------:R-:W-:-:S03]  /*01e0*/  IABS R6, R9 ;  /* 0x0000000900067213 */ /* 0x000fc60000000000 */
[----:B------:R-:W-:Y:S01]  /*01f0*/  IMAD.HI.U32 R3, R3, R7, R2 ;  /* 0x0000000703037227 */ /* 0x000fe200078e0002 */
[----:B------:R-:W-:-:S04]  /*0200*/  LOP3.LUT R2, R9, R0, RZ, 0x3c, !PT ;  /* 0x0000000009027212 */ /* 0x000fc800078e3cff */
[----:B------:R-:W-:Y:S01]  /*0210*/  ISETP.GE.AND P3, PT, R2, RZ, PT ;  /* 0x000000ff0200720c */ /* 0x000fe20003f66270 */
[----:B------:R-:W-:-:S05]  /*0220*/  IMAD.HI.U32 R3, R3, R6, RZ ;  /* 0x0000000603037227 */ /* 0x000fca00078e00ff */
[----:B------:R-:W-:-:S05]  /*0230*/  IADD3 R4, PT, PT, -R3, RZ, RZ ;  /* 0x000000ff03047210 */ /* 0x000fca0007ffe1ff */
[----:B------:R-:W-:-:S05]  /*0240*/  IMAD R4, R5, R4, R6 ;  /* 0x0000000405047224 */ /* 0x000fca00078e0206 */
[----:B------:R-:W-:-:S13]  /*0250*/  ISETP.GT.U32.AND P2, PT, R5, R4, PT ;  /* 0x000000040500720c */ /* 0x000fda0003f44070 */
[----:B------:R-:W-:Y:S02]  /*0260*/  @!P2 IMAD.IADD R4, R4, 0x1, -R5 ;  /* 0x000000010404a824 */ /* 0x000fe400078e0a05 */
[----:B------:R-:W-:-:S03]  /*0270*/  @!P2 VIADD R3, R3, 0x1 ;  /* 0x000000010303a836 */ /* 0x000fc60000000000 */
[----:B------:R-:W-:-:S13]  /*0280*/  ISETP.GE.U32.AND P1, PT, R4, R5, PT ;  /* 0x000000050400720c */ /* 0x000fda0003f26070 */
[----:B------:R-:W-:-:S04]  /*0290*/  @P1 VIADD R3, R3, 0x1 ;  /* 0x0000000103031836 */ /* 0x000fc80000000000 */
[----:B------:R-:W-:-:S05]  /*02a0*/  @!P3 IMAD.MOV R3, RZ, RZ, -R3 ;  /* 0x000000ffff03b224 */ /* 0x000fca00078e0a03 */
[----:B------:R-:W-:-:S04]  /*02b0*/  SEL R3, R11, R3, !P0 ;  /* 0x000000030b037207 */ /* 0x000fc80004000000 */
[C---:B------:R-:W-:Y:S01]  /*02c0*/  VIMNMX R6, PT, PT, R3.reuse, 0x1, !PT ;  /* 0x0000000103067848 */ /* 0x040fe20007fe0100 */
[----:B------:R-:W-:Y:S01]  /*02d0*/  IMAD.MOV R5, RZ, RZ, -R3 ;  /* 0x000000ffff057224 */ /* 0x000fe200078e0a03 */
[C---:B------:R-:W-:Y:S01]  /*02e0*/  VIADDMNMX R7, R3.reuse, 0x1, R8, PT ;  /* 0x0000000103077846 */ /* 0x040fe20003800108 */
[----:B------:R-:W-:Y:S01]  /*02f0*/  IMAD R13, R3, UR5, RZ ;  /* 0x00000005030d7c24 */ /* 0x000fe2000f8e02ff */
[----:B------:R-:W-:Y:S01]  /*0300*/  IADD3 R3, PT, PT, R6, -0x1, RZ ;  /* 0xffffffff06037810 */ /* 0x000fe20007ffe0ff */
[----:B------:R-:W-:-:S04]  /*0310*/  IMAD R5, R0, R5, R9 ;  /* 0x0000000500057224 */ /* 0x000fc800078e0209 */
[C---:B------:R-:W-:Y:S01]  /*0320*/  IMAD R16, R5.reuse, 0x3, RZ ;  /* 0x0000000305107824 */ /* 0x040fe200078e02ff */
[C---:B------:R-:W-:Y:S02]  /*0330*/  VIADDMNMX R4, R5.reuse, 0x1, R10, PT ;  /* 0x0000000105047846 */ /* 0x040fe4000380010a */
[----:B------:R-:W-:Y:S01]  /*0340*/  VIMNMX R2, PT, PT, R5, 0x1, !PT ;  /* 0x0000000105027848 */ /* 0x000fe20007fe0100 */
[--C-:B------:R-:W-:Y:S02]  /*0350*/  IMAD R7, R7, UR5, R16.reuse ;  /* 0x0000000507077c24 */ /* 0x100fe4000f8e0210 */
[--C-:B------:R-:W-:Y:S02]  /*0360*/  IMAD R4, R4, 0x3, R13.reuse ;  /* 0x0000000304047824 */ /* 0x100fe400078e020d */
[----:B------:R-:W-:Y:S01]  /*0370*/  IMAD R2, R2, 0x3, R13 ;  /* 0x0000000302027824 */ /* 0x000fe200078e020d */
[----:B------:R-:W-:Y:S01]  /*0380*/  IADD3 R6, P2, PT, R7, UR8, RZ ;  /* 0x0000000807067c10 */ /* 0x000fe2000ff5e0ff */
[----:B------:R-:W-:Y:S01]  /*0390*/  IMAD R3, R3, UR5, R16 ;  /* 0x0000000503037c24 */ /* 0x000fe2000f8e0210 */
[----:B------:R-:W-:Y:S01]  /*03a0*/  IADD3 R14, P1, PT, R4, UR8, RZ ;  /* 0x00000008040e7c10 */ /* 0x000fe2000ff3e0ff */
[----:B------:R-:W-:Y:S01]  /*03b0*/  VIADD R20, R2, 0xfffffffd ;  /* 0xfffffffd02147836 */ /* 0x000fe20000000000 */
[----:B------:R-:W-:-:S02]  /*03c0*/  LEA.HI.X.SX32 R7, R7, UR9, 0x1, P2 ;  /* 0x0000000907077c11 */ /* 0x000fc400090f0eff */
[----:B------:R-:W-:Y:S02]  /*03d0*/  LEA.HI.X.SX32 R15, R4, UR9, 0x1, P1 ;  /* 0x00000009040f7c11 */ /* 0x000fe400088f0eff */
[C---:B------:R-:W-:Y:S01]  /*03e0*/  IADD3 R4, P1, PT, R3.reuse, UR8, RZ ;  /* 0x0000000803047c10 */ /* 0x040fe2000ff3e0ff */
[----:B------:R-:W2:Y:S01]  /*03f0*/  LDG.E.U8 R24, desc[UR6][R6.64] ;  /* 0x0000000606187981 */ /* 0x000ea2000c1e1100 */
[C---:B------:R-:W-:Y:S02]  /*0400*/  IADD3 R2, P2, PT, R20.reuse, UR8, RZ ;  /* 0x0000000814027c10 */ /* 0x040fe4000ff5e0ff */
[----:B------:R-:W-:Y:S01]  /*0410*/  LEA.HI.X.SX32 R5, R3, UR9, 0x1, P1 ;  /* 0x0000000903057c11 */ /* 0x000fe200088f0eff */
[----:B------:R-:W2:Y:S01]  /*0420*/  LDG.E.U8 R19, desc[UR6][R14.64] ;  /* 0x000000060e137981 */ /* 0x000ea2000c1e1100 */
[----:B------:R-:W-:-:S03]  /*0430*/  LEA.HI.X.SX32 R3, R20, UR9, 0x1, P2 ;  /* 0x0000000914037c11 */ /* 0x000fc600090f0eff */
[----:B------:R-:W3:Y:S04]  /*0440*/  LDG.E.U8 R17, desc[UR6][R14.64+0x1] ;  /* 0x000001060e117981 */ /* 0x000ee8000c1e1100 */
[----:B------:R-:W3:Y:S04]  /*0450*/  LDG.E.U8 R26, desc[UR6][R6.64+0x1] ;  /* 0x00000106061a7981 */ /* 0x000ee8000c1e1100 */
[----:B------:R-:W4:Y:S04]  /*0460*/  LDG.E.U8 R18, desc[UR6][R14.64+0x2] ;  /* 0x000002060e127981 */ /* 0x000f28000c1e1100 */
[----:B------:R0:W4:Y:S04]  /*0470*/  LDG.E.U8 R27, desc[UR6][R6.64+0x2] ;  /* 0x00000206061b7981 */ /* 0x000128000c1e1100 */
[----:B------:R-:W5:Y:S04]  /*0480*/  LDG.E.U8 R22, desc[UR6][R4.64] ;  /* 0x0000000604167981 */ /* 0x000f68000c1e1100 */
[----:B------:R-:W5:Y:S04]  /*0490*/  LDG.E.U8 R25, desc[UR6][R2.64] ;  /* 0x0000000602197981 */ /* 0x000f68000c1e1100 */
[----:B------:R-:W5:Y:S04]  /*04a0*/  LDG.E.U8 R20, desc[UR6][R4.64+0x1] ;  /* 0x0000010604147981 */ /* 0x000f68000c1e1100 */
[----:B------:R-:W5:Y:S04]  /*04b0*/  LDG.E.U8 R21, desc[UR6][R4.64+0x2] ;  /* 0x0000020604157981 */ /* 0x000f68000c1e1100 */
[----:B------:R-:W5:Y:S04]  /*04c0*/  LDG.E.U8 R23, desc[UR6][R2.64+0x1] ;  /* 0x0000010602177981 */ /* 0x000f68000c1e1100 */
[----:B------:R-:W5:Y:S01]  /*04d0*/  LDG.E.U8 R14, desc[UR6][R2.64+0x2] ;  /* 0x00000206020e7981 */ /* 0x000f62000c1e1100 */
[----:B------:R-:W-:-:S02]  /*04e0*/  IMAD.IADD R13, R13, 0x1, R16 ;  /* 0x000000010d0d7824 */ /* 0x000fc400078e0210 */
[----:B------:R-:W-:-:S03]  /*04f0*/  IMAD.MOV.U32 R16, RZ, RZ, 0x80 ;  /* 0x00000080ff107424 */ /* 0x000fc600078e00ff */
[----:B0-----:R-:W-:-:S04]  /*0500*/  IADD3 R6, P1, PT, R13, UR10, RZ ;  /* 0x0000000a0d067c10 */ /* 0x001fc8000ff3e0ff */
[----:B------:R-:W-:Y:S01]  /*0510*/  LEA.HI.X.SX32 R7, R13, UR11, 0x1, P1 ;  /* 0x0000000b0d077c11 */ /* 0x000fe200088f0eff */
[----:B------:R-:W-:-:S04]  /*0520*/  UIADD3 UR4, UPT, UPT, UR4, 0x1, URZ ;  /* 0x0000000104047890 */ /* 0x000fc8000fffe0ff */
[----:B------:R-:W-:Y:S01]  /*0530*/  UISETP.NE.AND UP0, UPT, UR4, 0x4, UPT ;  /* 0x000000040400788c */ /* 0x000fe2000bf05270 */
[----:B------:R-:W-:Y:S02]  /*0540*/  VIADD R12, R12, 0x1 ;  /* 0x000000010c0c7836 */ /* 0x000fe40000000000 */
[----:B------:R-:W-:Y:S02]  /*0550*/  VIADD R9, R9, 0x1 ;  /* 0x0000000109097836 */ /* 0x000fe40000000000 */
[----:B--2---:R-:W-:Y:S02]  /*0560*/  IMAD.IADD R19, R19, 0x1, R24 ;  /* 0x0000000113137824 */ /* 0x004fe400078e0218 */
[----:B---3--:R-:W-:Y:S01]  /*0570*/  IMAD.IADD R17, R17, 0x1, R26 ;  /* 0x0000000111117824 */ /* 0x008fe200078e021a */
[----:B----4-:R-:W-:Y:S02]  /*0580*/  IADD3 R18, PT, PT, R18, R27, RZ ;  /* 0x0000001b12127210 */ /* 0x010fe40007ffe0ff */
[----:B-----5:R-:W-:-:S04]  /*0590*/  IADD3 R19, PT, PT, -R19, R22, R25 ;  /* 0x0000001613137210 */ /* 0x020fc80007ffe119 */
[----:B------:R-:W-:Y:S02]  /*05a0*/  VIADDMNMX.RELU R19, R19, R16, 0xff, PT ;  /* 0x000000ff13137446 */ /* 0x000fe40003801110 */
[----:B------:R-:W-:Y:S02]  /*05b0*/  IADD3 R17, PT, PT, -R17, R20, R23 ;  /* 0x0000001411117210 */ /* 0x000fe40007ffe117 */
[----:B------:R-:W-:Y:S02]  /*05c0*/  IADD3 R14, PT, PT, -R18, R21, R14 ;  /* 0x00000015120e7210 */ /* 0x000fe40007ffe10e */
[-C--:B------:R-:W-:Y:S02]  /*05d0*/  VIADDMNMX.RELU R17, R17, R16.reuse, 0xff, PT ;  /* 0x000000ff11117446 */ /* 0x080fe40003801110 */
[----:B------:R-:W-:Y:S01]  /*05e0*/  VIADDMNMX.RELU R3, R14, R16, 0xff, PT ;  /* 0x000000ff0e037446 */ /* 0x000fe20003801110 */
[----:B------:R4:W-:Y:S04]  /*05f0*/  STG.E.U8 desc[UR6][R6.64], R19 ;  /* 0x0000001306007986 */ /* 0x0009e8000c101106 */
[----:B------:R4:W-:Y:S04]  /*0600*/  STG.E.U8 desc[UR6][R6.64+0x1], R17 ;  /* 0x0000011106007986 */ /* 0x0009e8000c101106 */
[----:B------:R4:W-:Y:S01]  /*0610*/  STG.E.U8 desc[UR6][R6.64+0x2], R3 ;  /* 0x0000020306007986 */ /* 0x0009e2000c101106 */
[----:B------:R-:W-:Y:S05]  /*0620*/  BRA.U UP0, `(.L_x_0) ;  /* 0xfffffff900c47547 */ /* 0x000fea000b83ffff */
[----:B------:R-:W-:Y:S05]  /*0630*/  EXIT ;  /* 0x000000000000794d */ /* 0x000fea0003800000 */
.L_x_1:
[----:B------:R-:W-:-:S00]  /*0640*/  BRA `(.L_x_1) ;  /* 0xfffffffc00fc7947 */ /* 0x000fc0000383ffff */
[----:B------:R-:W-:-:S00]  /*0650*/  NOP ;  /* 0x0000000000007918 */ /* 0x000fc00000000000 */
        /* <DEDUP_REMOVED lines=10> */
.L_x_2:


//--------------------- .nv.shared.reserved.0     --------------------------
	.section	.nv.shared.reserved.0,"aw",@nobits
	.weak		__nv_reservedSMEM_offset_0_alias
	.size		__nv_reservedSMEM_offset_0_alias, 0, 64
	.other		__nv_reservedSMEM_offset_0_alias,@"STO_CUDA_RESERVED_SHARED STV_DEFAULT"
__nv_reservedSMEM_offset_0_alias:
	.zero		0
	.zero		64


//--------------------- .nv.constant0._Z12embossKernelPKhPhiii --------------------------
	.section	.nv.constant0._Z12embossKernelPKhPhiii,"a",@progbits
	.sectionflags	@""
	.align	4
.nv.constant0._Z12embossKernelPKhPhiii:
	.zero		924


//--------------------- SYMBOLS --------------------------

	.type		.nv.reservedSmem.offset0,@object
	.size		.nv.reservedSmem.offset0,0x4
